//
// Generated by NVIDIA NVVM Compiler
//
// Compiler Build ID: CL-36424714
// Cuda compilation tools, release 13.0, V13.0.88
// Based on NVVM 20.0.0
//

.version 9.0
.target sm_100
.address_size 64

	// .globl	_Z14sumMatrixOnGPUPfS_S_ii

.visible .entry _Z14sumMatrixOnGPUPfS_S_ii(
	.param .u64 .ptr .align 1 _Z14sumMatrixOnGPUPfS_S_ii_param_0,
	.param .u64 .ptr .align 1 _Z14sumMatrixOnGPUPfS_S_ii_param_1,
	.param .u64 .ptr .align 1 _Z14sumMatrixOnGPUPfS_S_ii_param_2,
	.param .u32 _Z14sumMatrixOnGPUPfS_S_ii_param_3,
	.param .u32 _Z14sumMatrixOnGPUPfS_S_ii_param_4
)
{
	.reg .pred 	%p<4>;
	.reg .b32 	%r<14>;
	.reg .b32 	%f<4>;
	.reg .b64 	%rd<11>;

	ld.param.u64 	%rd1, [_Z14sumMatrixOnGPUPfS_S_ii_param_0];
	ld.param.u64 	%rd2, [_Z14sumMatrixOnGPUPfS_S_ii_param_1];
	ld.param.u64 	%rd3, [_Z14sumMatrixOnGPUPfS_S_ii_param_2];
	ld.param.u32 	%r2, [_Z14sumMatrixOnGPUPfS_S_ii_param_3];
	ld.param.u32 	%r3, [_Z14sumMatrixOnGPUPfS_S_ii_param_4];
	mov.u32 	%r5, %tid.x;
	mov.u32 	%r6, %ctaid.x;
	mov.u32 	%r7, %ntid.x;
	mad.lo.s32 	%r8, %r6, %r7, %r5;
	mov.u32 	%r9, %tid.y;
	mov.u32 	%r10, %ctaid.y;
	mov.u32 	%r11, %ntid.y;
	mad.lo.s32 	%r12, %r10, %r11, %r9;
	mad.lo.s32 	%r1, %r2, %r12, %r8;
	setp.ge.u32 	%p1, %r8, %r2;
	setp.ge.u32 	%p2, %r12, %r3;
	or.pred  	%p3, %p1, %p2;
	@%p3 bra 	$L__BB0_2;
	cvta.to.global.u64 	%rd4, %rd1;
	cvta.to.global.u64 	%rd5, %rd2;
	cvta.to.global.u64 	%rd6, %rd3;
	mul.wide.u32 	%rd7, %r1, 4;
	add.s64 	%rd8, %rd4, %rd7;
	ld.global.f32 	%f1, [%rd8];
	add.s64 	%rd9, %rd5, %rd7;
	ld.global.f32 	%f2, [%rd9];
	add.f32 	%f3, %f1, %f2;
	add.s64 	%rd10, %rd6, %rd7;
	st.global.f32 	[%rd10], %f3;
$L__BB0_2:
	ret;

}
	// .globl	_Z16sumMatrixOnGPU1DPfS_S_ii
.visible .entry _Z16sumMatrixOnGPU1DPfS_S_ii(
	.param .u64 .ptr .align 1 _Z16sumMatrixOnGPU1DPfS_S_ii_param_0,
	.param .u64 .ptr .align 1 _Z16sumMatrixOnGPU1DPfS_S_ii_param_1,
	.param .u64 .ptr .align 1 _Z16sumMatrixOnGPU1DPfS_S_ii_param_2,
	.param .u32 _Z16sumMatrixOnGPU1DPfS_S_ii_param_3,
	.param .u32 _Z16sumMatrixOnGPU1DPfS_S_ii_param_4
)
{
	.reg .pred 	%p<12>;
	.reg .b32 	%r<38>;
	.reg .b32 	%f<88>;
	.reg .b64 	%rd<101>;

	ld.param.u64 	%rd4, [_Z16sumMatrixOnGPU1DPfS_S_ii_param_0];
	ld.param.u64 	%rd5, [_Z16sumMatrixOnGPU1DPfS_S_ii_param_1];
	ld.param.u64 	%rd6, [_Z16sumMatrixOnGPU1DPfS_S_ii_param_2];
	ld.param.u32 	%r23, [_Z16sumMatrixOnGPU1DPfS_S_ii_param_3];
	ld.param.u32 	%r24, [_Z16sumMatrixOnGPU1DPfS_S_ii_param_4];
	cvta.to.global.u64 	%rd1, %rd6;
	cvta.to.global.u64 	%rd2, %rd5;
	cvta.to.global.u64 	%rd3, %rd4;
	mov.u32 	%r25, %tid.x;
	mov.u32 	%r26, %ctaid.x;
	mov.u32 	%r27, %ntid.x;
	mad.lo.s32 	%r1, %r26, %r27, %r25;
	setp.ge.u32 	%p1, %r1, %r23;
	setp.lt.s32 	%p2, %r24, 1;
	or.pred  	%p3, %p1, %p2;
	@%p3 bra 	$L__BB1_13;
	and.b32  	%r2, %r24, 15;
	setp.lt.u32 	%p4, %r24, 16;
	mov.b32 	%r34, 0;
	@%p4 bra 	$L__BB1_4;
	and.b32  	%r34, %r24, 2147483632;
	neg.s32 	%r32, %r34;
	shl.b32 	%r5, %r23, 4;
	mul.wide.s32 	%rd11, %r23, 4;
	mov.u32 	%r31, %r1;
$L__BB1_3:
	.pragma "nounroll";
	mul.wide.s32 	%rd7, %r31, 4;
	add.s64 	%rd8, %rd3, %rd7;
	ld.global.f32 	%f1, [%rd8];
	add.s64 	%rd9, %rd2, %rd7;
	ld.global.f32 	%f2, [%rd9];
	add.f32 	%f3, %f1, %f2;
	add.s64 	%rd10, %rd1, %rd7;
	st.global.f32 	[%rd10], %f3;
	add.s64 	%rd12, %rd8, %rd11;
	ld.global.f32 	%f4, [%rd12];
	add.s64 	%rd13, %rd9, %rd11;
	ld.global.f32 	%f5, [%rd13];
	add.f32 	%f6, %f4, %f5;
	add.s64 	%rd14, %rd10, %rd11;
	st.global.f32 	[%rd14], %f6;
	add.s64 	%rd15, %rd12, %rd11;
	ld.global.f32 	%f7, [%rd15];
	add.s64 	%rd16, %rd13, %rd11;
	ld.global.f32 	%f8, [%rd16];
	add.f32 	%f9, %f7, %f8;
	add.s64 	%rd17, %rd14, %rd11;
	st.global.f32 	[%rd17], %f9;
	add.s64 	%rd18, %rd15, %rd11;
	ld.global.f32 	%f10, [%rd18];
	add.s64 	%rd19, %rd16, %rd11;
	ld.global.f32 	%f11, [%rd19];
	add.f32 	%f12, %f10, %f11;
	add.s64 	%rd20, %rd17, %rd11;
	st.global.f32 	[%rd20], %f12;
	add.s64 	%rd21, %rd18, %rd11;
	ld.global.f32 	%f13, [%rd21];
	add.s64 	%rd22, %rd19, %rd11;
	ld.global.f32 	%f14, [%rd22];
	add.f32 	%f15, %f13, %f14;
	add.s64 	%rd23, %rd20, %rd11;
	st.global.f32 	[%rd23], %f15;
	add.s64 	%rd24, %rd21, %rd11;
	ld.global.f32 	%f16, [%rd24];
	add.s64 	%rd25, %rd22, %rd11;
	ld.global.f32 	%f17, [%rd25];
	add.f32 	%f18, %f16, %f17;
	add.s64 	%rd26, %rd23, %rd11;
	st.global.f32 	[%rd26], %f18;
	add.s64 	%rd27, %rd24, %rd11;
	ld.global.f32 	%f19, [%rd27];
	add.s64 	%rd28, %rd25, %rd11;
	ld.global.f32 	%f20, [%rd28];
	add.f32 	%f21, %f19, %f20;
	add.s64 	%rd29, %rd26, %rd11;
	st.global.f32 	[%rd29], %f21;
	add.s64 	%rd30, %rd27, %rd11;
	ld.global.f32 	%f22, [%rd30];
	add.s64 	%rd31, %rd28, %rd11;
	ld.global.f32 	%f23, [%rd31];
	add.f32 	%f24, %f22, %f23;
	add.s64 	%rd32, %rd29, %rd11;
	st.global.f32 	[%rd32], %f24;
	add.s64 	%rd33, %rd30, %rd11;
	ld.global.f32 	%f25, [%rd33];
	add.s64 	%rd34, %rd31, %rd11;
	ld.global.f32 	%f26, [%rd34];
	add.f32 	%f27, %f25, %f26;
	add.s64 	%rd35, %rd32, %rd11;
	st.global.f32 	[%rd35], %f27;
	add.s64 	%rd36, %rd33, %rd11;
	ld.global.f32 	%f28, [%rd36];
	add.s64 	%rd37, %rd34, %rd11;
	ld.global.f32 	%f29, [%rd37];
	add.f32 	%f30, %f28, %f29;
	add.s64 	%rd38, %rd35, %rd11;
	st.global.f32 	[%rd38], %f30;
	add.s64 	%rd39, %rd36, %rd11;
	ld.global.f32 	%f31, [%rd39];
	add.s64 	%rd40, %rd37, %rd11;
	ld.global.f32 	%f32, [%rd40];
	add.f32 	%f33, %f31, %f32;
	add.s64 	%rd41, %rd38, %rd11;
	st.global.f32 	[%rd41], %f33;
	add.s64 	%rd42, %rd39, %rd11;
	ld.global.f32 	%f34, [%rd42];
	add.s64 	%rd43, %rd40, %rd11;
	ld.global.f32 	%f35, [%rd43];
	add.f32 	%f36, %f34, %f35;
	add.s64 	%rd44, %rd41, %rd11;
	st.global.f32 	[%rd44], %f36;
	add.s64 	%rd45, %rd42, %rd11;
	ld.global.f32 	%f37, [%rd45];
	add.s64 	%rd46, %rd43, %rd11;
	ld.global.f32 	%f38, [%rd46];
	add.f32 	%f39, %f37, %f38;
	add.s64 	%rd47, %rd44, %rd11;
	st.global.f32 	[%rd47], %f39;
	add.s64 	%rd48, %rd45, %rd11;
	ld.global.f32 	%f40, [%rd48];
	add.s64 	%rd49, %rd46, %rd11;
	ld.global.f32 	%f41, [%rd49];
	add.f32 	%f42, %f40, %f41;
	add.s64 	%rd50, %rd47, %rd11;
	st.global.f32 	[%rd50], %f42;
	add.s64 	%rd51, %rd48, %rd11;
	ld.global.f32 	%f43, [%rd51];
	add.s64 	%rd52, %rd49, %rd11;
	ld.global.f32 	%f44, [%rd52];
	add.f32 	%f45, %f43, %f44;
	add.s64 	%rd53, %rd50, %rd11;
	st.global.f32 	[%rd53], %f45;
	add.s64 	%rd54, %rd51, %rd11;
	ld.global.f32 	%f46, [%rd54];
	add.s64 	%rd55, %rd52, %rd11;
	ld.global.f32 	%f47, [%rd55];
	add.f32 	%f48, %f46, %f47;
	add.s64 	%rd56, %rd53, %rd11;
	st.global.f32 	[%rd56], %f48;
	add.s32 	%r32, %r32, 16;
	add.s32 	%r31, %r31, %r5;
	setp.ne.s32 	%p5, %r32, 0;
	@%p5 bra 	$L__BB1_3;
$L__BB1_4:
	setp.eq.s32 	%p6, %r2, 0;
	@%p6 bra 	$L__BB1_13;
	and.b32  	%r11, %r24, 7;
	setp.lt.u32 	%p7, %r2, 8;
	@%p7 bra 	$L__BB1_7;
	mad.lo.s32 	%r29, %r34, %r23, %r1;
	mul.wide.s32 	%rd57, %r29, 4;
	add.s64 	%rd58, %rd3, %rd57;
	ld.global.f32 	%f49, [%rd58];
	add.s64 	%rd59, %rd2, %rd57;
	ld.global.f32 	%f50, [%rd59];
	add.f32 	%f51, %f49, %f50;
	add.s64 	%rd60, %rd1, %rd57;
	st.global.f32 	[%rd60], %f51;
	mul.wide.s32 	%rd61, %r23, 4;
	add.s64 	%rd62, %rd58, %rd61;
	ld.global.f32 	%f52, [%rd62];
	add.s64 	%rd63, %rd59, %rd61;
	ld.global.f32 	%f53, [%rd63];
	add.f32 	%f54, %f52, %f53;
	add.s64 	%rd64, %rd60, %rd61;
	st.global.f32 	[%rd64], %f54;
	add.s64 	%rd65, %rd62, %rd61;
	ld.global.f32 	%f55, [%rd65];
	add.s64 	%rd66, %rd63, %rd61;
	ld.global.f32 	%f56, [%rd66];
	add.f32 	%f57, %f55, %f56;
	add.s64 	%rd67, %rd64, %rd61;
	st.global.f32 	[%rd67], %f57;
	add.s64 	%rd68, %rd65, %rd61;
	ld.global.f32 	%f58, [%rd68];
	add.s64 	%rd69, %rd66, %rd61;
	ld.global.f32 	%f59, [%rd69];
	add.f32 	%f60, %f58, %f59;
	add.s64 	%rd70, %rd67, %rd61;
	st.global.f32 	[%rd70], %f60;
	add.s64 	%rd71, %rd68, %rd61;
	ld.global.f32 	%f61, [%rd71];
	add.s64 	%rd72, %rd69, %rd61;
	ld.global.f32 	%f62, [%rd72];
	add.f32 	%f63, %f61, %f62;
	add.s64 	%rd73, %rd70, %rd61;
	st.global.f32 	[%rd73], %f63;
	add.s64 	%rd74, %rd71, %rd61;
	ld.global.f32 	%f64, [%rd74];
	add.s64 	%rd75, %rd72, %rd61;
	ld.global.f32 	%f65, [%rd75];
	add.f32 	%f66, %f64, %f65;
	add.s64 	%rd76, %rd73, %rd61;
	st.global.f32 	[%rd76], %f66;
	add.s64 	%rd77, %rd74, %rd61;
	ld.global.f32 	%f67, [%rd77];
	add.s64 	%rd78, %rd75, %rd61;
	ld.global.f32 	%f68, [%rd78];
	add.f32 	%f69, %f67, %f68;
	add.s64 	%rd79, %rd76, %rd61;
	st.global.f32 	[%rd79], %f69;
	add.s64 	%rd80, %rd77, %rd61;
	ld.global.f32 	%f70, [%rd80];
	add.s64 	%rd81, %rd78, %rd61;
	ld.global.f32 	%f71, [%rd81];
	add.f32 	%f72, %f70, %f71;
	add.s64 	%rd82, %rd79, %rd61;
	st.global.f32 	[%rd82], %f72;
	add.s32 	%r34, %r34, 8;
$L__BB1_7:
	setp.eq.s32 	%p8, %r11, 0;
	@%p8 bra 	$L__BB1_13;
	and.b32  	%r14, %r24, 3;
	setp.lt.u32 	%p9, %r11, 4;
	@%p9 bra 	$L__BB1_10;
	mad.lo.s32 	%r30, %r34, %r23, %r1;
	mul.wide.s32 	%rd83, %r30, 4;
	add.s64 	%rd84, %rd3, %rd83;
	ld.global.f32 	%f73, [%rd84];
	add.s64 	%rd85, %rd2, %rd83;
	ld.global.f32 	%f74, [%rd85];
	add.f32 	%f75, %f73, %f74;
	add.s64 	%rd86, %rd1, %rd83;
	st.global.f32 	[%rd86], %f75;
	mul.wide.s32 	%rd87, %r23, 4;
	add.s64 	%rd88, %rd84, %rd87;
	ld.global.f32 	%f76, [%rd88];
	add.s64 	%rd89, %rd85, %rd87;
	ld.global.f32 	%f77, [%rd89];
	add.f32 	%f78, %f76, %f77;
	add.s64 	%rd90, %rd86, %rd87;
	st.global.f32 	[%rd90], %f78;
	add.s64 	%rd91, %rd88, %rd87;
	ld.global.f32 	%f79, [%rd91];
	add.s64 	%rd92, %rd89, %rd87;
	ld.global.f32 	%f80, [%rd92];
	add.f32 	%f81, %f79, %f80;
	add.s64 	%rd93, %rd90, %rd87;
	st.global.f32 	[%rd93], %f81;
	add.s64 	%rd94, %rd91, %rd87;
	ld.global.f32 	%f82, [%rd94];
	add.s64 	%rd95, %rd92, %rd87;
	ld.global.f32 	%f83, [%rd95];
	add.f32 	%f84, %f82, %f83;
	add.s64 	%rd96, %rd93, %rd87;
	st.global.f32 	[%rd96], %f84;
	add.s32 	%r34, %r34, 4;
$L__BB1_10:
	setp.eq.s32 	%p10, %r14, 0;
	@%p10 bra 	$L__BB1_13;
	mad.lo.s32 	%r37, %r34, %r23, %r1;
	neg.s32 	%r36, %r14;
$L__BB1_12:
	.pragma "nounroll";
	mul.wide.s32 	%rd97, %r37, 4;
	add.s64 	%rd98, %rd3, %rd97;
	ld.global.f32 	%f85, [%rd98];
	add.s64 	%rd99, %rd2, %rd97;
	ld.global.f32 	%f86, [%rd99];
	add.f32 	%f87, %f85, %f86;
	add.s64 	%rd100, %rd1, %rd97;
	st.global.f32 	[%rd100], %f87;
	add.s32 	%r37, %r37, %r23;
	add.s32 	%r36, %r36, 1;
	setp.ne.s32 	%p11, %r36, 0;
	@%p11 bra 	$L__BB1_12;
$L__BB1_13:
	ret;

}


// ===== COMPILED SASS (sm_100) =====

	.target	sm_100

	.elftype	@"ET_EXEC"


//--------------------- .note.nv.tkinfo           --------------------------
	.section	.note.nv.tkinfo,"",@"SHT_NOTE"
	.sectionflags	@"SHF_NOTE_NV_TKINFO"
	.tkinfo
        /*0018*/ 	.word	0x00000002
        /*0030*/ 	.string	""
        /*0030*/ 	.string	"ptxas"
        /*0030*/ 	.string	"Cuda compilation tools, release 13.0, V13.0.88"
        /*0030*/ 	.string	"Build cuda_13.0.r13.0/compiler.36424714_0"
        /*0030*/ 	.string	"-arch sm_100 -m 64 "



//--------------------- .note.nv.cuinfo           --------------------------
	.section	.note.nv.cuinfo,"",@"SHT_NOTE"
	.sectionflags	@"SHF_NOTE_NV_CUINFO"
        /*0018*/ 	.short	0x0002
        /*001a*/ 	.short	0x0064
        /*001c*/ 	.short	0x0082
	.zero		2


//--------------------- .nv.info                  --------------------------
	.section	.nv.info,"",@"SHT_CUDA_INFO"
	.align	4


	//----- nvinfo : EIATTR_REGCOUNT
	.align		4
        /*0000*/ 	.byte	0x04, 0x2f
        /*0002*/ 	.short	(.L_1 - .L_0)
	.align		4
.L_0:
        /*0004*/ 	.word	index@(_Z14sumMatrixOnGPUPfS_S_ii)
        /*0008*/ 	.word	0x0000000c


	//----- nvinfo : EIATTR_FRAME_SIZE
	.align		4
.L_1:
        /*000c*/ 	.byte	0x04, 0x11
        /*000e*/ 	.short	(.L_3 - .L_2)
	.align		4
.L_2:
        /*0010*/ 	.word	index@(_Z14sumMatrixOnGPUPfS_S_ii)
        /*0014*/ 	.word	0x00000000


	//----- nvinfo : EIATTR_REGCOUNT
	.align		4
.L_3:
        /*0018*/ 	.byte	0x04, 0x2f
        /*001a*/ 	.short	(.L_5 - .L_4)
	.align		4
.L_4:
        /*001c*/ 	.word	index@(_Z16sumMatrixOnGPU1DPfS_S_ii)
        /*0020*/ 	.word	0x0000001e


	//----- nvinfo : EIATTR_FRAME_SIZE
	.align		4
.L_5:
        /*0024*/ 	.byte	0x04, 0x11
        /*0026*/ 	.short	(.L_7 - .L_6)
	.align		4
.L_6:
        /*0028*/ 	.word	index@(_Z16sumMatrixOnGPU1DPfS_S_ii)
        /*002c*/ 	.word	0x00000000


	//----- nvinfo : EIATTR_MIN_STACK_SIZE
	.align		4
.L_7:
        /*0030*/ 	.byte	0x04, 0x12
        /*0032*/ 	.short	(.L_9 - .L_8)
	.align		4
.L_8:
        /*0034*/ 	.word	index@(_Z16sumMatrixOnGPU1DPfS_S_ii)
        /*0038*/ 	.word	0x00000000


	//----- nvinfo : EIATTR_MIN_STACK_SIZE
	.align		4
.L_9:
        /*003c*/ 	.byte	0x04, 0x12
        /*003e*/ 	.short	(.L_11 - .L_10)
	.align		4
.L_10:
        /*0040*/ 	.word	index@(_Z14sumMatrixOnGPUPfS_S_ii)
        /*0044*/ 	.word	0x00000000
.L_11:


//--------------------- .nv.compat                --------------------------
	.section	.nv.compat,"",@"SHT_CUDA_COMPAT_INFO"
	.align	4
        /*0000*/ 	.byte	0x02, 0x09, 0x00, 0x00, 0x02, 0x02, 0x01, 0x00, 0x02, 0x05, 0x05, 0x00, 0x03, 0x07, 0x01, 0x01
        /*0010*/ 	.byte	0x02, 0x03, 0x00, 0x00, 0x02, 0x06, 0x01, 0x00, 0x04, 0x0b, 0x08, 0x00, 0x09, 0x00, 0x00, 0x00
        /*0020*/ 	.byte	0x00, 0x00, 0x00, 0x00


//--------------------- .nv.info._Z16sumMatrixOnGPU1DPfS_S_ii --------------------------
	.section	.nv.info._Z16sumMatrixOnGPU1DPfS_S_ii,"",@"SHT_CUDA_INFO"
	.sectionflags	@""
	.align	4


	//----- nvinfo : EIATTR_CUDA_API_VERSION
	.align		4
        /*0000*/ 	.byte	0x04, 0x37
        /*0002*/ 	.short	(.L_13 - .L_12)
.L_12:
        /*0004*/ 	.word	0x00000082


	//----- nvinfo : EIATTR_KPARAM_INFO
	.align		4
.L_13:
        /*0008*/ 	.byte	0x04, 0x17
        /*000a*/ 	.short	(.L_15 - .L_14)
.L_14:
        /*000c*/ 	.word	0x00000000
        /*0010*/ 	.short	0x0004
        /*0012*/ 	.short	0x001c
        /*0014*/ 	.byte	0x00, 0xf0, 0x11, 0x00


	//----- nvinfo : EIATTR_KPARAM_INFO
	.align		4
.L_15:
        /*0018*/ 	.byte	0x04, 0x17
        /*001a*/ 	.short	(.L_17 - .L_16)
.L_16:
        /*001c*/ 	.word	0x00000000
        /*0020*/ 	.short	0x0003
        /*0022*/ 	.short	0x0018
        /*0024*/ 	.byte	0x00, 0xf0, 0x11, 0x00


	//----- nvinfo : EIATTR_KPARAM_INFO
	.align		4
.L_17:
        /*0028*/ 	.byte	0x04, 0x17
        /*002a*/ 	.short	(.L_19 - .L_18)
.L_18:
        /*002c*/ 	.word	0x00000000
        /*0030*/ 	.short	0x0002
        /*0032*/ 	.short	0x0010
        /*0034*/ 	.byte	0x00, 0xf5, 0x21, 0x00


	//----- nvinfo : EIATTR_KPARAM_INFO
	.align		4
.L_19:
        /*0038*/ 	.byte	0x04, 0x17
        /*003a*/ 	.short	(.L_21 - .L_20)
.L_20:
        /*003c*/ 	.word	0x00000000
        /*0040*/ 	.short	0x0001
        /*0042*/ 	.short	0x0008
        /*0044*/ 	.byte	0x00, 0xf5, 0x21, 0x00


	//----- nvinfo : EIATTR_KPARAM_INFO
	.align		4
.L_21:
        /*0048*/ 	.byte	0x04, 0x17
        /*004a*/ 	.short	(.L_23 - .L_22)
.L_22:
        /*004c*/ 	.word	0x00000000
        /*0050*/ 	.short	0x0000
        /*0052*/ 	.short	0x0000
        /*0054*/ 	.byte	0x00, 0xf5, 0x21, 0x00


	//----- nvinfo : EIATTR_SPARSE_MMA_MASK
	.align		4
.L_23:
        /*0058*/ 	.byte	0x03, 0x50
        /*005a*/ 	.short	0x0000


	//----- nvinfo : EIATTR_MAXREG_COUNT
	.align		4
        /*005c*/ 	.byte	0x03, 0x1b
        /*005e*/ 	.short	0x00ff


	//----- nvinfo : EIATTR_MERCURY_ISA_VERSION
	.align		4
        /*0060*/ 	.byte	0x03, 0x5f
        /*0062*/ 	.short	0x0101


	//----- nvinfo : EIATTR_VRC_CTA_INIT_COUNT
	.align		4
        /*0064*/ 	.byte	0x02, 0x4a
	.zero		1
	.zero		1


	//----- nvinfo : EIATTR_EXIT_INSTR_OFFSETS
	.align		4
        /*0068*/ 	.byte	0x04, 0x1c
        /*006a*/ 	.short	(.L_25 - .L_24)


	//   ....[0]....
.L_24:
        /*006c*/ 	.word	0x00000080


	//   ....[1]....
        /*0070*/ 	.word	0x00000890


	//   ....[2]....
        /*0074*/ 	.word	0x00000cb0


	//   ....[3]....
        /*0078*/ 	.word	0x00000f10


	//   ....[4]....
        /*007c*/ 	.word	0x00001020


	//----- nvinfo : EIATTR_CBANK_PARAM_SIZE
	.align		4
.L_25:
        /*0080*/ 	.byte	0x03, 0x19
        /*0082*/ 	.short	0x0020


	//----- nvinfo : EIATTR_PARAM_CBANK
	.align		4
        /*0084*/ 	.byte	0x04, 0x0a
        /*0086*/ 	.short	(.L_27 - .L_26)
	.align		4
.L_26:
        /*0088*/ 	.word	index@(.nv.constant0._Z16sumMatrixOnGPU1DPfS_S_ii)
        /*008c*/ 	.short	0x0380
        /*008e*/ 	.short	0x0020


	//----- nvinfo : EIATTR_SW_WAR
	.align		4
.L_27:
        /*0090*/ 	.byte	0x04, 0x36
        /*0092*/ 	.short	(.L_29 - .L_28)
.L_28:
        /*0094*/ 	.word	0x00000008
.L_29:


//--------------------- .nv.info._Z14sumMatrixOnGPUPfS_S_ii --------------------------
	.section	.nv.info._Z14sumMatrixOnGPUPfS_S_ii,"",@"SHT_CUDA_INFO"
	.sectionflags	@""
	.align	4


	//----- nvinfo : EIATTR_CUDA_API_VERSION
	.align		4
        /*0000*/ 	.byte	0x04, 0x37
        /*0002*/ 	.short	(.L_31 - .L_30)
.L_30:
        /*0004*/ 	.word	0x00000082


	//----- nvinfo : EIATTR_KPARAM_INFO
	.align		4
.L_31:
        /*0008*/ 	.byte	0x04, 0x17
        /*000a*/ 	.short	(.L_33 - .L_32)
.L_32:
        /*000c*/ 	.word	0x00000000
        /*0010*/ 	.short	0x0004
        /*0012*/ 	.short	0x001c
        /*0014*/ 	.byte	0x00, 0xf0, 0x11, 0x00


	//----- nvinfo : EIATTR_KPARAM_INFO
	.align		4
.L_33:
        /*0018*/ 	.byte	0x04, 0x17
        /*001a*/ 	.short	(.L_35 - .L_34)
.L_34:
        /*001c*/ 	.word	0x00000000
        /*0020*/ 	.short	0x0003
        /*0022*/ 	.short	0x0018
        /*0024*/ 	.byte	0x00, 0xf0, 0x11, 0x00


	//----- nvinfo : EIATTR_KPARAM_INFO
	.align		4
.L_35:
        /*0028*/ 	.byte	0x04, 0x17
        /*002a*/ 	.short	(.L_37 - .L_36)
.L_36:
        /*002c*/ 	.word	0x00000000
        /*0030*/ 	.short	0x0002
        /*0032*/ 	.short	0x0010
        /*0034*/ 	.byte	0x00, 0xf5, 0x21, 0x00


	//----- nvinfo : EIATTR_KPARAM_INFO
	.align		4
.L_37:
        /*0038*/ 	.byte	0x04, 0x17
        /*003a*/ 	.short	(.L_39 - .L_38)
.L_38:
        /*003c*/ 	.word	0x00000000
        /*0040*/ 	.short	0x0001
        /*0042*/ 	.short	0x0008
        /*0044*/ 	.byte	0x00, 0xf5, 0x21, 0x00


	//----- nvinfo : EIATTR_KPARAM_INFO
	.align		4
.L_39:
        /*0048*/ 	.byte	0x04, 0x17
        /*004a*/ 	.short	(.L_41 - .L_40)
.L_40:
        /*004c*/ 	.word	0x00000000
        /*0050*/ 	.short	0x0000
        /*0052*/ 	.short	0x0000
        /*0054*/ 	.byte	0x00, 0xf5, 0x21, 0x00


	//----- nvinfo : EIATTR_SPARSE_MMA_MASK
	.align		4
.L_41:
        /*0058*/ 	.byte	0x03, 0x50
        /*005a*/ 	.short	0x0000


	//----- nvinfo : EIATTR_MAXREG_COUNT
	.align		4
        /*005c*/ 	.byte	0x03, 0x1b
        /*005e*/ 	.short	0x00ff


	//----- nvinfo : EIATTR_MERCURY_ISA_VERSION
	.align		4
        /*0060*/ 	.byte	0x03, 0x5f
        /*0062*/ 	.short	0x0101


	//----- nvinfo : EIATTR_VRC_CTA_INIT_COUNT
	.align		4
        /*0064*/ 	.byte	0x02, 0x4a
	.zero		1
	.zero		1


	//----- nvinfo : EIATTR_EXIT_INSTR_OFFSETS
	.align		4
        /*0068*/ 	.byte	0x04, 0x1c
        /*006a*/ 	.short	(.L_43 - .L_42)


	//   ....[0]....
.L_42:
        /*006c*/ 	.word	0x000000d0


	//   ....[1]....
        /*0070*/ 	.word	0x00000190


	//----- nvinfo : EIATTR_CBANK_PARAM_SIZE
	.align		4
.L_43:
        /*0074*/ 	.byte	0x03, 0x19
        /*0076*/ 	.short	0x0020


	//----- nvinfo : EIATTR_PARAM_CBANK
	.align		4
        /*0078*/ 	.byte	0x04, 0x0a
        /*007a*/ 	.short	(.L_45 - .L_44)
	.align		4
.L_44:
        /*007c*/ 	.word	index@(.nv.constant0._Z14sumMatrixOnGPUPfS_S_ii)
        /*0080*/ 	.short	0x0380
        /*0082*/ 	.short	0x0020


	//----- nvinfo : EIATTR_SW_WAR
	.align		4
.L_45:
        /*0084*/ 	.byte	0x04, 0x36
        /*0086*/ 	.short	(.L_47 - .L_46)
.L_46:
        /*0088*/ 	.word	0x00000008
.L_47:


//--------------------- .nv.callgraph             --------------------------
	.section	.nv.callgraph,"",@"SHT_CUDA_CALLGRAPH"
	.align	4
	.sectionentsize	8
	.align		4
        /*0000*/ 	.word	0x00000000
	.align		4
        /*0004*/ 	.word	0xffffffff
	.align		4
        /*0008*/ 	.word	0x00000000
	.align		4
        /*000c*/ 	.word	0xfffffffe
	.align		4
        /*0010*/ 	.word	0x00000000
	.align		4
        /*0014*/ 	.word	0xfffffffd
	.align		4
        /*0018*/ 	.word	0x00000000
	.align		4
        /*001c*/ 	.word	0xfffffffc


//--------------------- .text._Z16sumMatrixOnGPU1DPfS_S_ii --------------------------
	.section	.text._Z16sumMatrixOnGPU1DPfS_S_ii,"ax",@progbits
	.align	128
        .global         _Z16sumMatrixOnGPU1DPfS_S_ii
        .type           _Z16sumMatrixOnGPU1DPfS_S_ii,@function
        .size           _Z16sumMatrixOnGPU1DPfS_S_ii,(.L_x_7 - _Z16sumMatrixOnGPU1DPfS_S_ii)
        .other          _Z16sumMatrixOnGPU1DPfS_S_ii,@"STO_CUDA_ENTRY STV_DEFAULT"
_Z16sumMatrixOnGPU1DPfS_S_ii:
.text._Z16sumMatrixOnGPU1DPfS_S_ii:
[----:B------:R-:W-:Y:S01]  /*0000*/  LDC R1, c[0x0][0x37c] ;  /* 0x0000df00ff017b82 */ /* 0x000fe20000000800 */
[----:B------:R-:W0:Y:S07]  /*0010*/  S2R R5, SR_TID.X ;  /* 0x0000000000057919 */ /* 0x000e2e0000002100 */
[----:B------:R-:W0:Y:S08]  /*0020*/  S2UR UR4, SR_CTAID.X ;  /* 0x00000000000479c3 */ /* 0x000e300000002500 */
[----:B------:R-:W0:Y:S08]  /*0030*/  LDC R0, c[0x0][0x360] ;  /* 0x0000d800ff007b82 */ /* 0x000e300000000800 */
[----:B------:R-:W1:Y:S01]  /*0040*/  LDC.64 R2, c[0x0][0x398] ;  /* 0x0000e600ff027b82 */ /* 0x000e620000000a00 */
[----:B0-----:R-:W-:Y:S01]  /*0050*/  IMAD R5, R0, UR4, R5 ;  /* 0x0000000400057c24 */ /* 0x001fe2000f8e0205 */
[----:B-1----:R-:W-:-:S04]  /*0060*/  ISETP.GE.AND P0, PT, R3, 0x1, PT ;  /* 0x000000010300780c */ /* 0x002fc80003f06270 */
[----:B------:R-:W-:-:S13]  /*0070*/  ISETP.GE.U32.OR P0, PT, R5, R2, !P0 ;  /* 0x000000020500720c */ /* 0x000fda0004706470 */
[----:B------:R-:W-:Y:S05]  /*0080*/  @P0 EXIT ;  /* 0x000000000000094d */ /* 0x000fea0003800000 */
[C---:B------:R-:W-:Y:S01]  /*0090*/  ISETP.GE.U32.AND P1, PT, R3.reuse, 0x10, PT ;  /* 0x000000100300780c */ /* 0x040fe20003f26070 */
[----:B------:R-:W0:Y:S01]  /*00a0*/  LDCU.64 UR4, c[0x0][0x358] ;  /* 0x00006b00ff0477ac */ /* 0x000e220008000a00 */
[----:B------:R-:W-:Y:S01]  /*00b0*/  LOP3.LUT R6, R3, 0xf, RZ, 0xc0, !PT ;  /* 0x0000000f03067812 */ /* 0x000fe200078ec0ff */
[----:B------:R-:W-:-:S03]  /*00c0*/  HFMA2 R0, -RZ, RZ, 0, 0 ;  /* 0x00000000ff007431 */ /* 0x000fc600000001ff */
[----:B------:R-:W-:-:S07]  /*00d0*/  ISETP.NE.AND P0, PT, R6, RZ, PT ;  /* 0x000000ff0600720c */ /* 0x000fce0003f05270 */
[----:B------:R-:W-:Y:S06]  /*00e0*/  @!P1 BRA `(.L_x_0) ;  /* 0x0000000400e89947 */ /* 0x000fec0003800000 */
[----:B------:R-:W-:Y:S02]  /*00f0*/  LOP3.LUT R0, R3, 0x7ffffff0, RZ, 0xc0, !PT ;  /* 0x7ffffff003007812 */ /* 0x000fe400078ec0ff */
[----:B------:R-:W-:Y:S02]  /*0100*/  MOV R7, R5 ;  /* 0x0000000500077202 */ /* 0x000fe40000000f00 */
[----:B------:R-:W-:-:S07]  /*0110*/  IADD3 R4, PT, PT, -R0, RZ, RZ ;  /* 0x000000ff00047210 */ /* 0x000fce0007ffe1ff */
.L_x_1:
[----:B---3--:R-:W1:Y:S08]  /*0120*/  LDC.64 R16, c[0x0][0x380] ;  /* 0x0000e000ff107b82 */ /* 0x008e700000000a00 */
[----:B------:R-:W2:Y:S08]  /*0130*/  LDC.64 R18, c[0x0][0x388] ;  /* 0x0000e200ff127b82 */ /* 0x000eb00000000a00 */
[----:B------:R-:W3:Y:S01]  /*0140*/  LDC.64 R8, c[0x0][0x390] ;  /* 0x0000e400ff087b82 */ /* 0x000ee20000000a00 */
[----:B-1----:R-:W-:-:S05]  /*0150*/  IMAD.WIDE R16, R7, 0x4, R16 ;  /* 0x0000000407107825 */ /* 0x002fca00078e0210 */
[----:B0-----:R-:W4:Y:S01]  /*0160*/  LDG.E R10, desc[UR4][R16.64] ;  /* 0x00000004100a7981 */ /* 0x001f22000c1e1900 */
[----:B--2---:R-:W-:-:S05]  /*0170*/  IMAD.WIDE R18, R7, 0x4, R18 ;  /* 0x0000000407127825 */ /* 0x004fca00078e0212 */
[----:B------:R-:W4:Y:S01]  /*0180*/  LDG.E R11, desc[UR4][R18.64] ;  /* 0x00000004120b7981 */ /* 0x000f22000c1e1900 */
[----:B------:R-:W-:-:S04]  /*0190*/  IMAD.WIDE R12, R2, 0x4, R16 ;  /* 0x00000004020c7825 */ /* 0x000fc800078e0210 */
[----:B---3--:R-:W-:-:S04]  /*01a0*/  IMAD.WIDE R8, R7, 0x4, R8 ;  /* 0x0000000407087825 */ /* 0x008fc800078e0208 */
[----:B----4-:R-:W-:Y:S01]  /*01b0*/  FADD R23, R10, R11 ;  /* 0x0000000b0a177221 */ /* 0x010fe20000000000 */
[----:B------:R-:W-:-:S04]  /*01c0*/  IMAD.WIDE R10, R2, 0x4, R18 ;  /* 0x00000004020a7825 */ /* 0x000fc800078e0212 */
[----:B------:R0:W-:Y:S04]  /*01d0*/  STG.E desc[UR4][R8.64], R23 ;  /* 0x0000001708007986 */ /* 0x0001e8000c101904 */
[----:B------:R-:W2:Y:S04]  /*01e0*/  LDG.E R20, desc[UR4][R12.64] ;  /* 0x000000040c147981 */ /* 0x000ea8000c1e1900 */
[----:B------:R-:W2:Y:S01]  /*01f0*/  LDG.E R21, desc[UR4][R10.64] ;  /* 0x000000040a157981 */ /* 0x000ea2000c1e1900 */
[----:B------:R-:W-:-:S04]  /*0200*/  IMAD.WIDE R14, R2, 0x4, R8 ;  /* 0x00000004020e7825 */ /* 0x000fc800078e0208 */
[----:B------:R-:W-:-:S04]  /*0210*/  IMAD.WIDE R18, R2, 0x4, R12 ;  /* 0x0000000402127825 */ /* 0x000fc800078e020c */
[----:B------:R-:W-:-:S04]  /*0220*/  IMAD.WIDE R16, R2, 0x4, R10 ;  /* 0x0000000402107825 */ /* 0x000fc800078e020a */
[----:B--2---:R-:W-:-:S05]  /*0230*/  FADD R25, R20, R21 ;  /* 0x0000001514197221 */ /* 0x004fca0000000000 */
[----:B------:R1:W-:Y:S04]  /*0240*/  STG.E desc[UR4][R14.64], R25 ;  /* 0x000000190e007986 */ /* 0x0003e8000c101904 */
[----:B------:R-:W2:Y:S04]  /*0250*/  LDG.E R22, desc[UR4][R18.64] ;  /* 0x0000000412167981 */ /* 0x000ea8000c1e1900 */
[----:B------:R-:W2:Y:S01]  /*0260*/  LDG.E R27, desc[UR4][R16.64] ;  /* 0x00000004101b7981 */ /* 0x000ea2000c1e1900 */
[----:B------:R-:W-:-:S04]  /*0270*/  IMAD.WIDE R20, R2, 0x4, R14 ;  /* 0x0000000402147825 */ /* 0x000fc800078e020e */
[----:B------:R-:W-:-:S04]  /*0280*/  IMAD.WIDE R12, R2, 0x4, R18 ;  /* 0x00000004020c7825 */ /* 0x000fc800078e0212 */
[----:B0-----:R-:W-:-:S04]  /*0290*/  IMAD.WIDE R8, R2, 0x4, R16 ;  /* 0x0000000402087825 */ /* 0x001fc800078e0210 */
[----:B--2---:R-:W-:-:S05]  /*02a0*/  FADD R27, R22, R27 ;  /* 0x0000001b161b7221 */ /* 0x004fca0000000000 */
[----:B------:R0:W-:Y:S04]  /*02b0*/  STG.E desc[UR4][R20.64], R27 ;  /* 0x0000001b14007986 */ /* 0x0001e8000c101904 */
[----:B------:R-:W2:Y:S04]  /*02c0*/  LDG.E R22, desc[UR4][R12.64] ;  /* 0x000000040c167981 */ /* 0x000ea8000c1e1900 */
[----:B------:R-:W2:Y:S01]  /*02d0*/  LDG.E R23, desc[UR4][R8.64] ;  /* 0x0000000408177981 */ /* 0x000ea2000c1e1900 */
[----:B------:R-:W-:-:S04]  /*02e0*/  IMAD.WIDE R10, R2, 0x4, R20 ;  /* 0x00000004020a7825 */ /* 0x000fc800078e0214 */
[----:B------:R-:W-:-:S04]  /*02f0*/  IMAD.WIDE R18, R2, 0x4, R12 ;  /* 0x0000000402127825 */ /* 0x000fc800078e020c */
[----:B-1----:R-:W-:-:S04]  /*0300*/  IMAD.WIDE R14, R2, 0x4, R8 ;  /* 0x00000004020e7825 */ /* 0x002fc800078e0208 */
[----:B--2---:R-:W-:-:S05]  /*0310*/  FADD R23, R22, R23 ;  /* 0x0000001716177221 */ /* 0x004fca0000000000 */
        /* <DEDUP_REMOVED lines=8> */
[----:B------:R-:W3:Y:S04]  /*03a0*/  LDG.E R22, desc[UR4][R12.64] ;  /* 0x000000040c167981 */ /* 0x000ee8000c1e1900 */
[----:B0-----:R-:W3:Y:S01]  /*03b0*/  LDG.E R27, desc[UR4][R8.64] ;  /* 0x00000004081b7981 */ /* 0x001ee2000c1e1900 */
[----:B------:R-:W-:-:S04]  /*03c0*/  IMAD.WIDE R20, R2, 0x4, R16 ;  /* 0x0000000402147825 */ /* 0x000fc800078e0210 */
[----:B------:R-:W-:-:S04]  /*03d0*/  IMAD.WIDE R18, R2, 0x4, R12 ;  /* 0x0000000402127825 */ /* 0x000fc800078e020c */
[----:B-1----:R-:W-:-:S04]  /*03e0*/  IMAD.WIDE R10, R2, 0x4, R8 ;  /* 0x00000004020a7825 */ /* 0x002fc800078e0208 */
[----:B---3--:R-:W-:-:S05]  /*03f0*/  FADD R27, R22, R27 ;  /* 0x0000001b161b7221 */ /* 0x008fca0000000000 */
[----:B------:R0:W-:Y:S04]  /*0400*/  STG.E desc[UR4][R20.64], R27 ;  /* 0x0000001b14007986 */ /* 0x0001e8000c101904 */
[----:B------:R-:W3:Y:S04]  /*0410*/  LDG.E R22, desc[UR4][R18.64] ;  /* 0x0000000412167981 */ /* 0x000ee8000c1e1900 */
[----:B------:R-:W3:Y:S01]  /*0420*/  LDG.E R23, desc[UR4][R10.64] ;  /* 0x000000040a177981 */ /* 0x000ee2000c1e1900 */
[----:B------:R-:W-:-:S04]  /*0430*/  IMAD.WIDE R14, R2, 0x4, R20 ;  /* 0x00000004020e7825 */ /* 0x000fc800078e0214 */
[----:B------:R-:W-:-:S04]  /*0440*/  IMAD.WIDE R12, R2, 0x4, R18 ;  /* 0x00000004020c7825 */ /* 0x000fc800078e0212 */
[----:B------:R-:W-:-:S04]  /*0450*/  IMAD.WIDE R8, R2, 0x4, R10 ;  /* 0x0000000402087825 */ /* 0x000fc800078e020a */
[----:B---3--:R-:W-:-:S05]  /*0460*/  FADD R23, R22, R23 ;  /* 0x0000001716177221 */ /* 0x008fca0000000000 */
[----:B------:R1:W-:Y:S04]  /*0470*/  STG.E desc[UR4][R14.64], R23 ;  /* 0x000000170e007986 */ /* 0x0003e8000c101904 */
[----:B------:R-:W3:Y:S04]  /*0480*/  LDG.E R22, desc[UR4][R12.64] ;  /* 0x000000040c167981 */ /* 0x000ee8000c1e1900 */
[----:B--2---:R-:W3:Y:S01]  /*0490*/  LDG.E R25, desc[UR4][R8.64] ;  /* 0x0000000408197981 */ /* 0x004ee2000c1e1900 */
[----:B------:R-:W-:-:S04]  /*04a0*/  IMAD.WIDE R16, R2, 0x4, R14 ;  /* 0x0000000402107825 */ /* 0x000fc800078e020e */
[----:B------:R-:W-:-:S04]  /*04b0*/  IMAD.WIDE R18, R2, 0x4, R12 ;  /* 0x0000000402127825 */ /* 0x000fc800078e020c */
[----:B------:R-:W-:-:S04]  /*04c0*/  IMAD.WIDE R10, R2, 0x4, R8 ;  /* 0x00000004020a7825 */ /* 0x000fc800078e0208 */
[----:B---3--:R-:W-:-:S05]  /*04d0*/  FADD R25, R22, R25 ;  /* 0x0000001916197221 */ /* 0x008fca0000000000 */
[----:B------:R2:W-:Y:S04]  /*04e0*/  STG.E desc[UR4][R16.64], R25 ;  /* 0x0000001910007986 */ /* 0x0005e8000c101904 */
[----:B------:R-:W3:Y:S04]  /*04f0*/  LDG.E R22, desc[UR4][R18.64] ;  /* 0x0000000412167981 */ /* 0x000ee8000c1e1900 */
[----:B0-----:R-:W3:Y:S01]  /*0500*/  LDG.E R27, desc[UR4][R10.64] ;  /* 0x000000040a1b7981 */ /* 0x001ee2000c1e1900 */
[----:B------:R-:W-:-:S04]  /*0510*/  IMAD.WIDE R20, R2, 0x4, R16 ;  /* 0x0000000402147825 */ /* 0x000fc800078e0210 */
[----:B------:R-:W-:-:S04]  /*0520*/  IMAD.WIDE R12, R2, 0x4, R18 ;  /* 0x00000004020c7825 */ /* 0x000fc800078e0212 */
[----:B------:R-:W-:-:S04]  /*0530*/  IMAD.WIDE R8, R2, 0x4, R10 ;  /* 0x0000000402087825 */ /* 0x000fc800078e020a */
[----:B---3--:R-:W-:-:S05]  /*0540*/  FADD R27, R22, R27 ;  /* 0x0000001b161b7221 */ /* 0x008fca0000000000 */
[----:B------:R0:W-:Y:S04]  /*0550*/  STG.E desc[UR4][R20.64], R27 ;  /* 0x0000001b14007986 */ /* 0x0001e8000c101904 */
[----:B------:R-:W3:Y:S04]  /*0560*/  LDG.E R22, desc[UR4][R12.64] ;  /* 0x000000040c167981 */ /* 0x000ee8000c1e1900 */
[----:B-1----:R-:W3:Y:S01]  /*0570*/  LDG.E R23, desc[UR4][R8.64] ;  /* 0x0000000408177981 */ /* 0x002ee2000c1e1900 */
[----:B------:R-:W-:-:S04]  /*0580*/  IMAD.WIDE R14, R2, 0x4, R20 ;  /* 0x00000004020e7825 */ /* 0x000fc800078e0214 */
[----:B--2---:R-:W-:-:S04]  /*0590*/  IMAD.WIDE R16, R2, 0x4, R12 ;  /* 0x0000000402107825 */ /* 0x004fc800078e020c */
[----:B------:R-:W-:-:S04]  /*05a0*/  IMAD.WIDE R10, R2, 0x4, R8 ;  /* 0x00000004020a7825 */ /* 0x000fc800078e0208 */
[----:B---3--:R-:W-:-:S05]  /*05b0*/  FADD R23, R22, R23 ;  /* 0x0000001716177221 */ /* 0x008fca0000000000 */
        /* <DEDUP_REMOVED lines=11> */
[----:B-1----:R-:W-:-:S04]  /*0670*/  IMAD.WIDE R14, R2, 0x4, R12 ;  /* 0x00000004020e7825 */ /* 0x002fc800078e020c */
[----:B------:R-:W-:-:S04]  /*0680*/  IMAD.WIDE R10, R2, 0x4, R8 ;  /* 0x00000004020a7825 */ /* 0x000fc800078e0208 */
        /* <DEDUP_REMOVED lines=23> */
[----:B------:R-:W2:Y:S04]  /*0800*/  LDG.E R12, desc[UR4][R12.64] ;  /* 0x000000040c0c7981 */ /* 0x000ea8000c1e1900 */
[----:B------:R-:W2:Y:S01]  /*0810*/  LDG.E R9, desc[UR4][R8.64] ;  /* 0x0000000408097981 */ /* 0x000ea2000c1e1900 */
[----:B------:R-:W-:-:S04]  /*0820*/  IADD3 R4, PT, PT, R4, 0x10, RZ ;  /* 0x0000001004047810 */ /* 0x000fc80007ffe0ff */
[----:B------:R-:W-:Y:S01]  /*0830*/  ISETP.NE.AND P1, PT, R4, RZ, PT ;  /* 0x000000ff0400720c */ /* 0x000fe20003f25270 */
[C---:B-1----:R-:W-:Y:S01]  /*0840*/  IMAD.WIDE R16, R2.reuse, 0x4, R20 ;  /* 0x0000000402107825 */ /* 0x042fe200078e0214 */
[----:B------:R-:W-:-:S03]  /*0850*/  LEA R7, R2, R7, 0x4 ;  /* 0x0000000702077211 */ /* 0x000fc600078e20ff */
[----:B--2---:R-:W-:-:S05]  /*0860*/  FADD R19, R12, R9 ;  /* 0x000000090c137221 */ /* 0x004fca0000000000 */
[----:B------:R3:W-:Y:S03]  /*0870*/  STG.E desc[UR4][R16.64], R19 ;  /* 0x0000001310007986 */ /* 0x0007e6000c101904 */
[----:B------:R-:W-:Y:S05]  /*0880*/  @P1 BRA `(.L_x_1) ;  /* 0xfffffff800241947 */ /* 0x000fea000383ffff */
.L_x_0:
[----:B0-----:R-:W-:Y:S05]  /*0890*/  @!P0 EXIT ;  /* 0x000000000000894d */ /* 0x001fea0003800000 */
[----:B------:R-:W-:Y:S02]  /*08a0*/  ISETP.GE.U32.AND P0, PT, R6, 0x8, PT ;  /* 0x000000080600780c */ /* 0x000fe40003f06070 */
[----:B------:R-:W-:-:S04]  /*08b0*/  LOP3.LUT R4, R3, 0x7, RZ, 0xc0, !PT ;  /* 0x0000000703047812 */ /* 0x000fc800078ec0ff */
[----:B------:R-:W-:-:S07]  /*08c0*/  ISETP.NE.AND P1, PT, R4, RZ, PT ;  /* 0x000000ff0400720c */ /* 0x000fce0003f25270 */
[----:B------:R-:W-:Y:S06]  /*08d0*/  @!P0 BRA `(.L_x_2) ;  /* 0x0000000000f48947 */ /* 0x000fec0003800000 */
[----:B------:R-:W0:Y:S01]  /*08e0*/  LDC.64 R6, c[0x0][0x380] ;  /* 0x0000e000ff067b82 */ /* 0x000e220000000a00 */
[----:B------:R-:W-:-:S07]  /*08f0*/  IMAD R13, R0, R2, R5 ;  /* 0x00000002000d7224 */ /* 0x000fce00078e0205 */
[----:B------:R-:W1:Y:S08]  /*0900*/  LDC.64 R8, c[0x0][0x388] ;  /* 0x0000e200ff087b82 */ /* 0x000e700000000a00 */
[----:B------:R-:W2:Y:S01]  /*0910*/  LDC.64 R10, c[0x0][0x390] ;  /* 0x0000e400ff0a7b82 */ /* 0x000ea20000000a00 */
[----:B0-----:R-:W-:-:S05]  /*0920*/  IMAD.WIDE R6, R13, 0x4, R6 ;  /* 0x000000040d067825 */ /* 0x001fca00078e0206 */
[----:B------:R-:W3:Y:S01]  /*0930*/  LDG.E R12, desc[UR4][R6.64] ;  /* 0x00000004060c7981 */ /* 0x000ee2000c1e1900 */
[----:B-1----:R-:W-:-:S05]  /*0940*/  IMAD.WIDE R8, R13, 0x4, R8 ;  /* 0x000000040d087825 */ /* 0x002fca00078e0208 */
[----:B------:R-:W3:Y:S01]  /*0950*/  LDG.E R15, desc[UR4][R8.64] ;  /* 0x00000004080f7981 */ /* 0x000ee2000c1e1900 */
[----:B--2---:R-:W-:-:S04]  /*0960*/  IMAD.WIDE R10, R13, 0x4, R10 ;  /* 0x000000040d0a7825 */ /* 0x004fc800078e020a */
[----:B---3--:R-:W-:Y:S01]  /*0970*/  FADD R21, R12, R15 ;  /* 0x0000000f0c157221 */ /* 0x008fe20000000000 */
[----:B------:R-:W-:-:S04]  /*0980*/  IMAD.WIDE R12, R2, 0x4, R6 ;  /* 0x00000004020c7825 */ /* 0x000fc800078e0206 */
[C---:B------:R-:W-:Y:S01]  /*0990*/  IMAD.WIDE R14, R2.reuse, 0x4, R8 ;  /* 0x00000004020e7825 */ /* 0x040fe200078e0208 */
        /* <DEDUP_REMOVED lines=11> */
[----:B0-----:R-:W-:-:S04]  /*0a50*/  IMAD.WIDE R10, R2, 0x4, R6 ;  /* 0x00000004020a7825 */ /* 0x001fc800078e0206 */
[----:B------:R-:W-:-:S04]  /*0a60*/  IMAD.WIDE R12, R2, 0x4, R8 ;  /* 0x00000004020c7825 */ /* 0x000fc800078e0208 */
        /* <DEDUP_REMOVED lines=10> */
[----:B-1----:R-:W3:Y:S01]  /*0b10*/  LDG.E R23, desc[UR4][R8.64] ;  /* 0x0000000408177981 */ /* 0x002ee2000c1e1900 */
        /* <DEDUP_REMOVED lines=19> */
[----:B------:R-:W0:Y:S04]  /*0c50*/  LDG.E R10, desc[UR4][R10.64] ;  /* 0x000000040a0a7981 */ /* 0x000e28000c1e1900 */
[----:B------:R-:W0:Y:S01]  /*0c60*/  LDG.E R13, desc[UR4][R12.64] ;  /* 0x000000040c0d7981 */ /* 0x000e22000c1e1900 */
[----:B-1----:R-:W-:Y:S01]  /*0c70*/  IMAD.WIDE R16, R2, 0x4, R14 ;  /* 0x0000000402107825 */ /* 0x002fe200078e020e */
[----:B------:R-:W-:-:S03]  /*0c80*/  IADD3 R0, PT, PT, R0, 0x8, RZ ;  /* 0x0000000800007810 */ /* 0x000fc60007ffe0ff */
[----:B0-----:R-:W-:-:S05]  /*0c90*/  FADD R19, R10, R13 ;  /* 0x0000000d0a137221 */ /* 0x001fca0000000000 */
[----:B------:R2:W-:Y:S02]  /*0ca0*/  STG.E desc[UR4][R16.64], R19 ;  /* 0x0000001310007986 */ /* 0x0005e4000c101904 */
.L_x_2:
[----:B------:R-:W-:Y:S05]  /*0cb0*/  @!P1 EXIT ;  /* 0x000000000000994d */ /* 0x000fea0003800000 */
[----:B------:R-:W-:Y:S02]  /*0cc0*/  ISETP.GE.U32.AND P0, PT, R4, 0x4, PT ;  /* 0x000000040400780c */ /* 0x000fe40003f06070 */
[----:B------:R-:W-:-:S04]  /*0cd0*/  LOP3.LUT R3, R3, 0x3, RZ, 0xc0, !PT ;  /* 0x0000000303037812 */ /* 0x000fc800078ec0ff */
[----:B------:R-:W-:-:S07]  /*0ce0*/  ISETP.NE.AND P1, PT, R3, RZ, PT ;  /* 0x000000ff0300720c */ /* 0x000fce0003f25270 */
[----:B------:R-:W-:Y:S06]  /*0cf0*/  @!P0 BRA `(.L_x_3) ;  /* 0x0000000000848947 */ /* 0x000fec0003800000 */
[----:B------:R-:W0:Y:S01]  /*0d00*/  LDC.64 R6, c[0x0][0x380] ;  /* 0x0000e000ff067b82 */ /* 0x000e220000000a00 */
[----:B--2---:R-:W-:-:S07]  /*0d10*/  IMAD R15, R0, R2, R5 ;  /* 0x00000002000f7224 */ /* 0x004fce00078e0205 */
[----:B------:R-:W1:Y:S08]  /*0d20*/  LDC.64 R8, c[0x0][0x388] ;  /* 0x0000e200ff087b82 */ /* 0x000e700000000a00 */
[----:B------:R-:W2:Y:S01]  /*0d30*/  LDC.64 R10, c[0x0][0x390] ;  /* 0x0000e400ff0a7b82 */ /* 0x000ea20000000a00 */
[----:B0-----:R-:W-:-:S05]  /*0d40*/  IMAD.WIDE R6, R15, 0x4, R6 ;  /* 0x000000040f067825 */ /* 0x001fca00078e0206 */
[----:B------:R-:W3:Y:S01]  /*0d50*/  LDG.E R4, desc[UR4][R6.64] ;  /* 0x0000000406047981 */ /* 0x000ee2000c1e1900 */
[----:B-1----:R-:W-:-:S05]  /*0d60*/  IMAD.WIDE R8, R15, 0x4, R8 ;  /* 0x000000040f087825 */ /* 0x002fca00078e0208 */
[----:B------:R-:W3:Y:S01]  /*0d70*/  LDG.E R13, desc[UR4][R8.64] ;  /* 0x00000004080d7981 */ /* 0x000ee2000c1e1900 */
[----:B--2---:R-:W-:-:S04]  /*0d80*/  IMAD.WIDE R10, R15, 0x4, R10 ;  /* 0x000000040f0a7825 */ /* 0x004fc800078e020a */
[----:B------:R-:W-:-:S04]  /*0d90*/  IMAD.WIDE R14, R2, 0x4, R8 ;  /* 0x00000004020e7825 */ /* 0x000fc800078e0208 */
[----:B---3--:R-:W-:Y:S01]  /*0da0*/  FADD R21, R4, R13 ;  /* 0x0000000d04157221 */ /* 0x008fe20000000000 */
        /* <DEDUP_REMOVED lines=16> */
[----:B------:R-:W1:Y:S04]  /*0eb0*/  LDG.E R10, desc[UR4][R10.64] ;  /* 0x000000040a0a7981 */ /* 0x000e68000c1e1900 */
[----:B------:R-:W1:Y:S01]  /*0ec0*/  LDG.E R13, desc[UR4][R12.64] ;  /* 0x000000040c0d7981 */ /* 0x000e62000c1e1900 */
[----:B------:R-:W-:Y:S01]  /*0ed0*/  IMAD.WIDE R14, R2, 0x4, R18 ;  /* 0x00000004020e7825 */ /* 0x000fe200078e0212 */
[----:B------:R-:W-:-:S03]  /*0ee0*/  IADD3 R0, PT, PT, R0, 0x4, RZ ;  /* 0x0000000400007810 */ /* 0x000fc60007ffe0ff */
[----:B-1----:R-:W-:-:S05]  /*0ef0*/  FADD R17, R10, R13 ;  /* 0x0000000d0a117221 */ /* 0x002fca0000000000 */
[----:B------:R0:W-:Y:S02]  /*0f00*/  STG.E desc[UR4][R14.64], R17 ;  /* 0x000000110e007986 */ /* 0x0001e4000c101904 */
.L_x_3:
[----:B------:R-:W-:Y:S05]  /*0f10*/  @!P1 EXIT ;  /* 0x000000000000994d */ /* 0x000fea0003800000 */
[----:B------:R-:W1:Y:S01]  /*0f20*/  LDC.64 R6, c[0x0][0x390] ;  /* 0x0000e400ff067b82 */ /* 0x000e620000000a00 */
[----:B0-23--:R-:W-:Y:S01]  /*0f30*/  IMAD R17, R0, R2, R5 ;  /* 0x0000000200117224 */ /* 0x00dfe200078e0205 */
[----:B------:R-:W-:-:S06]  /*0f40*/  IADD3 R3, PT, PT, -R3, RZ, RZ ;  /* 0x000000ff03037210 */ /* 0x000fcc0007ffe1ff */
[----:B------:R-:W0:Y:S08]  /*0f50*/  LDC.64 R8, c[0x0][0x380] ;  /* 0x0000e000ff087b82 */ /* 0x000e300000000a00 */
[----:B------:R-:W2:Y:S02]  /*0f60*/  LDC.64 R10, c[0x0][0x388] ;  /* 0x0000e200ff0a7b82 */ /* 0x000ea40000000a00 */
.L_x_4:
[----:B0-----:R-:W-:-:S04]  /*0f70*/  IMAD.WIDE R4, R17, 0x4, R8 ;  /* 0x0000000411047825 */ /* 0x001fc800078e0208 */
[----:B--2---:R-:W-:Y:S02]  /*0f80*/  IMAD.WIDE R12, R17, 0x4, R10 ;  /* 0x00000004110c7825 */ /* 0x004fe400078e020a */
[----:B------:R-:W2:Y:S04]  /*0f90*/  LDG.E R4, desc[UR4][R4.64] ;  /* 0x0000000404047981 */ /* 0x000ea8000c1e1900 */
[----:B------:R-:W2:Y:S01]  /*0fa0*/  LDG.E R13, desc[UR4][R12.64] ;  /* 0x000000040c0d7981 */ /* 0x000ea2000c1e1900 */
[----:B------:R-:W-:Y:S01]  /*0fb0*/  IADD3 R3, PT, PT, R3, 0x1, RZ ;  /* 0x0000000103037810 */ /* 0x000fe20007ffe0ff */
[C---:B-1-3--:R-:W-:Y:S01]  /*0fc0*/  IMAD.WIDE R14, R17.reuse, 0x4, R6 ;  /* 0x00000004110e7825 */ /* 0x04afe200078e0206 */
[----:B------:R-:W-:Y:S02]  /*0fd0*/  IADD3 R17, PT, PT, R17, R2, RZ ;  /* 0x0000000211117210 */ /* 0x000fe40007ffe0ff */
[----:B------:R-:W-:Y:S01]  /*0fe0*/  ISETP.NE.AND P0, PT, R3, RZ, PT ;  /* 0x000000ff0300720c */ /* 0x000fe20003f05270 */
[----:B--2---:R-:W-:-:S05]  /*0ff0*/  FADD R19, R4, R13 ;  /* 0x0000000d04137221 */ /* 0x004fca0000000000 */
[----:B------:R3:W-:Y:S07]  /*1000*/  STG.E desc[UR4][R14.64], R19 ;  /* 0x000000130e007986 */ /* 0x0007ee000c101904 */
[----:B------:R-:W-:Y:S05]  /*1010*/  @P0 BRA `(.L_x_4) ;  /* 0xfffffffc00d40947 */ /* 0x000fea000383ffff */
[----:B------:R-:W-:Y:S05]  /*1020*/  EXIT ;  /* 0x000000000000794d */ /* 0x000fea0003800000 */
.L_x_5:
[----:B------:R-:W-:-:S00]  /*1030*/  BRA `(.L_x_5) ;  /* 0xfffffffc00fc7947 */ /* 0x000fc0000383ffff */
[----:B------:R-:W-:-:S00]  /*1040*/  NOP ;  /* 0x0000000000007918 */ /* 0x000fc00000000000 */
        /* <DEDUP_REMOVED lines=11> */
.L_x_7:


//--------------------- .text._Z14sumMatrixOnGPUPfS_S_ii --------------------------
	.section	.text._Z14sumMatrixOnGPUPfS_S_ii,"ax",@progbits
	.align	128
        .global         _Z14sumMatrixOnGPUPfS_S_ii
        .type           _Z14sumMatrixOnGPUPfS_S_ii,@function
        .size           _Z14sumMatrixOnGPUPfS_S_ii,(.L_x_8 - _Z14sumMatrixOnGPUPfS_S_ii)
        .other          _Z14sumMatrixOnGPUPfS_S_ii,@"STO_CUDA_ENTRY STV_DEFAULT"
_Z14sumMatrixOnGPUPfS_S_ii:
.text._Z14sumMatrixOnGPUPfS_S_ii:
[----:B------:R-:W-:Y:S01]  /*0000*/  LDC R1, c[0x0][0x37c] ;  /* 0x0000df00ff017b82 */ /* 0x000fe20000000800 */
[----:B------:R-:W0:Y:S07]  /*0010*/  S2R R3, SR_TID.Y ;  /* 0x0000000000037919 */ /* 0x000e2e0000002200 */
[----:B------:R-:W1:Y:S01]  /*0020*/  LDC R5, c[0x0][0x360] ;  /* 0x0000d800ff057b82 */ /* 0x000e620000000800 */
[----:B------:R-:W2:Y:S01]  /*0030*/  LDCU.64 UR6, c[0x0][0x398] ;  /* 0x00007300ff0677ac */ /* 0x000ea20008000a00 */
[----:B------:R-:W1:Y:S06]  /*0040*/  S2R R0, SR_TID.X ;  /* 0x0000000000007919 */ /* 0x000e6c0000002100 */
[----:B------:R-:W0:Y:S08]  /*0050*/  S2UR UR5, SR_CTAID.Y ;  /* 0x00000000000579c3 */ /* 0x000e300000002600 */
[----:B------:R-:W0:Y:S08]  /*0060*/  LDC R2, c[0x0][0x364] ;  /* 0x0000d900ff027b82 */ /* 0x000e300000000800 */
[----:B------:R-:W1:Y:S01]  /*0070*/  S2UR UR4, SR_CTAID.X ;  /* 0x00000000000479c3 */ /* 0x000e620000002500 */
[----:B0-----:R-:W-:-:S05]  /*0080*/  IMAD R3, R2, UR5, R3 ;  /* 0x0000000502037c24 */ /* 0x001fca000f8e0203 */
[----:B--2---:R-:W-:Y:S01]  /*0090*/  ISETP.GE.U32.AND P0, PT, R3, UR7, PT ;  /* 0x0000000703007c0c */ /* 0x004fe2000bf06070 */
[----:B-1----:R-:W-:-:S04]  /*00a0*/  IMAD R0, R5, UR4, R0 ;  /* 0x0000000405007c24 */ /* 0x002fc8000f8e0200 */
[----:B------:R-:W-:Y:S01]  /*00b0*/  IMAD R9, R3, UR6, R0 ;  /* 0x0000000603097c24 */ /* 0x000fe2000f8e0200 */
[----:B------:R-:W-:-:S13]  /*00c0*/  ISETP.GE.U32.OR P0, PT, R0, UR6, P0 ;  /* 0x0000000600007c0c */ /* 0x000fda0008706470 */
[----:B------:R-:W-:Y:S05]  /*00d0*/  @P0 EXIT ;  /* 0x000000000000094d */ /* 0x000fea0003800000 */
[----:B------:R-:W0:Y:S01]  /*00e0*/  LDC.64 R2, c[0x0][0x380] ;  /* 0x0000e000ff027b82 */ /* 0x000e220000000a00 */
[----:B------:R-:W1:Y:S07]  /*00f0*/  LDCU.64 UR4, c[0x0][0x358] ;  /* 0x00006b00ff0477ac */ /* 0x000e6e0008000a00 */
[----:B------:R-:W2:Y:S08]  /*0100*/  LDC.64 R4, c[0x0][0x388] ;  /* 0x0000e200ff047b82 */ /* 0x000eb00000000a00 */
[----:B------:R-:W3:Y:S01]  /*0110*/  LDC.64 R6, c[0x0][0x390] ;  /* 0x0000e400ff067b82 */ /* 0x000ee20000000a00 */
[----:B0-----:R-:W-:-:S06]  /*0120*/  IMAD.WIDE.U32 R2, R9, 0x4, R2 ;  /* 0x0000000409027825 */ /* 0x001fcc00078e0002 */
[----:B-1----:R-:W4:Y:S01]  /*0130*/  LDG.E R2, desc[UR4][R2.64] ;  /* 0x0000000402027981 */ /* 0x002f22000c1e1900 */
[----:B--2---:R-:W-:-:S06]  /*0140*/  IMAD.WIDE.U32 R4, R9, 0x4, R4 ;  /* 0x0000000409047825 */ /* 0x004fcc00078e0004 */
[----:B------:R-:W4:Y:S01]  /*0150*/  LDG.E R5, desc[UR4][R4.64] ;  /* 0x0000000404057981 */ /* 0x000f22000c1e1900 */
[----:B---3--:R-:W-:-:S04]  /*0160*/  IMAD.WIDE.U32 R6, R9, 0x4, R6 ;  /* 0x0000000409067825 */ /* 0x008fc800078e0006 */
[----:B----4-:R-:W-:-:S05]  /*0170*/  FADD R9, R2, R5 ;  /* 0x0000000502097221 */ /* 0x010fca0000000000 */
[----:B------:R-:W-:Y:S01]  /*0180*/  STG.E desc[UR4][R6.64], R9 ;  /* 0x0000000906007986 */ /* 0x000fe2000c101904 */
[----:B------:R-:W-:Y:S05]  /*0190*/  EXIT ;  /* 0x000000000000794d */ /* 0x000fea0003800000 */
.L_x_6:
        /* <DEDUP_REMOVED lines=14> */
.L_x_8:


//--------------------- .nv.shared.reserved.0     --------------------------
	.section	.nv.shared.reserved.0,"aw",@nobits
	.weak		__nv_reservedSMEM_offset_0_alias
	.size		__nv_reservedSMEM_offset_0_alias, 0, 64
	.other		__nv_reservedSMEM_offset_0_alias,@"STO_CUDA_RESERVED_SHARED STV_DEFAULT"
__nv_reservedSMEM_offset_0_alias:
	.zero		0
	.zero		64


//--------------------- .nv.constant0._Z16sumMatrixOnGPU1DPfS_S_ii --------------------------
	.section	.nv.constant0._Z16sumMatrixOnGPU1DPfS_S_ii,"a",@progbits
	.sectionflags	@""
	.align	4
.nv.constant0._Z16sumMatrixOnGPU1DPfS_S_ii:
	.zero		928


//--------------------- .nv.constant0._Z14sumMatrixOnGPUPfS_S_ii --------------------------
	.section	.nv.constant0._Z14sumMatrixOnGPUPfS_S_ii,"a",@progbits
	.sectionflags	@""
	.align	4
.nv.constant0._Z14sumMatrixOnGPUPfS_S_ii:
	.zero		928


//--------------------- SYMBOLS --------------------------

	.type		.nv.reservedSmem.offset0,@object
	.size		.nv.reservedSmem.offset0,0x4
